//
// Generated by NVIDIA NVVM Compiler
//
// Compiler Build ID: CL-36424714
// Cuda compilation tools, release 13.0, V13.0.88
// Based on NVVM 20.0.0
//

.version 9.0
.target sm_100
.address_size 64

	// .globl	_Z8suma_gpuPfS_S_i

.visible .entry _Z8suma_gpuPfS_S_i(
	.param .u64 .ptr .align 1 _Z8suma_gpuPfS_S_i_param_0,
	.param .u64 .ptr .align 1 _Z8suma_gpuPfS_S_i_param_1,
	.param .u64 .ptr .align 1 _Z8suma_gpuPfS_S_i_param_2,
	.param .u32 _Z8suma_gpuPfS_S_i_param_3
)
{
	.reg .pred 	%p<7>;
	.reg .b32 	%r<27>;
	.reg .b32 	%f<16>;
	.reg .b64 	%rd<31>;

	ld.param.u64 	%rd8, [_Z8suma_gpuPfS_S_i_param_0];
	ld.param.u64 	%rd9, [_Z8suma_gpuPfS_S_i_param_1];
	ld.param.u64 	%rd10, [_Z8suma_gpuPfS_S_i_param_2];
	ld.param.u32 	%r11, [_Z8suma_gpuPfS_S_i_param_3];
	cvta.to.global.u64 	%rd1, %rd10;
	cvta.to.global.u64 	%rd2, %rd9;
	cvta.to.global.u64 	%rd3, %rd8;
	mov.u32 	%r26, %tid.x;
	mov.u32 	%r2, %ntid.x;
	setp.ge.s32 	%p1, %r26, %r11;
	@%p1 bra 	$L__BB0_6;
	add.s32 	%r12, %r26, %r2;
	max.u32 	%r13, %r11, %r12;
	setp.lt.u32 	%p2, %r12, %r11;
	selp.u32 	%r14, 1, 0, %p2;
	add.s32 	%r15, %r12, %r14;
	sub.s32 	%r16, %r13, %r15;
	div.u32 	%r17, %r16, %r2;
	add.s32 	%r3, %r17, %r14;
	and.b32  	%r18, %r3, 3;
	setp.eq.s32 	%p3, %r18, 3;
	@%p3 bra 	$L__BB0_4;
	add.s32 	%r19, %r3, 1;
	and.b32  	%r20, %r19, 3;
	mul.wide.u32 	%rd30, %r26, 4;
	mul.wide.u32 	%rd5, %r2, 4;
	neg.s32 	%r24, %r20;
	mad.lo.s32 	%r26, %r2, %r20, %r26;
$L__BB0_3:
	.pragma "nounroll";
	add.s64 	%rd11, %rd3, %rd30;
	ld.global.f32 	%f1, [%rd11];
	add.s64 	%rd12, %rd2, %rd30;
	ld.global.f32 	%f2, [%rd12];
	add.f32 	%f3, %f1, %f2;
	add.s64 	%rd13, %rd1, %rd30;
	st.global.f32 	[%rd13], %f3;
	add.s64 	%rd30, %rd30, %rd5;
	add.s32 	%r24, %r24, 1;
	setp.ne.s32 	%p4, %r24, 0;
	@%p4 bra 	$L__BB0_3;
$L__BB0_4:
	setp.lt.u32 	%p5, %r3, 3;
	@%p5 bra 	$L__BB0_6;
$L__BB0_5:
	mul.wide.u32 	%rd14, %r26, 4;
	add.s64 	%rd15, %rd3, %rd14;
	ld.global.f32 	%f4, [%rd15];
	add.s64 	%rd16, %rd2, %rd14;
	ld.global.f32 	%f5, [%rd16];
	add.f32 	%f6, %f4, %f5;
	add.s64 	%rd17, %rd1, %rd14;
	st.global.f32 	[%rd17], %f6;
	add.s32 	%r21, %r26, %r2;
	mul.wide.u32 	%rd18, %r21, 4;
	add.s64 	%rd19, %rd3, %rd18;
	ld.global.f32 	%f7, [%rd19];
	add.s64 	%rd20, %rd2, %rd18;
	ld.global.f32 	%f8, [%rd20];
	add.f32 	%f9, %f7, %f8;
	add.s64 	%rd21, %rd1, %rd18;
	st.global.f32 	[%rd21], %f9;
	add.s32 	%r22, %r21, %r2;
	mul.wide.u32 	%rd22, %r22, 4;
	add.s64 	%rd23, %rd3, %rd22;
	ld.global.f32 	%f10, [%rd23];
	add.s64 	%rd24, %rd2, %rd22;
	ld.global.f32 	%f11, [%rd24];
	add.f32 	%f12, %f10, %f11;
	add.s64 	%rd25, %rd1, %rd22;
	st.global.f32 	[%rd25], %f12;
	add.s32 	%r23, %r22, %r2;
	mul.wide.u32 	%rd26, %r23, 4;
	add.s64 	%rd27, %rd3, %rd26;
	ld.global.f32 	%f13, [%rd27];
	add.s64 	%rd28, %rd2, %rd26;
	ld.global.f32 	%f14, [%rd28];
	add.f32 	%f15, %f13, %f14;
	add.s64 	%rd29, %rd1, %rd26;
	st.global.f32 	[%rd29], %f15;
	add.s32 	%r26, %r23, %r2;
	setp.lt.s32 	%p6, %r26, %r11;
	@%p6 bra 	$L__BB0_5;
$L__BB0_6:
	ret;

}


// ===== COMPILED SASS (sm_100) =====

	.target	sm_100

	.elftype	@"ET_EXEC"


//--------------------- .note.nv.tkinfo           --------------------------
	.section	.note.nv.tkinfo,"",@"SHT_NOTE"
	.sectionflags	@"SHF_NOTE_NV_TKINFO"
	.tkinfo
        /*0018*/ 	.word	0x00000002
        /*0030*/ 	.string	""
        /*0030*/ 	.string	"ptxas"
        /*0030*/ 	.string	"Cuda compilation tools, release 13.0, V13.0.88"
        /*0030*/ 	.string	"Build cuda_13.0.r13.0/compiler.36424714_0"
        /*0030*/ 	.string	"-arch sm_100 -m 64 "



//--------------------- .note.nv.cuinfo           --------------------------
	.section	.note.nv.cuinfo,"",@"SHT_NOTE"
	.sectionflags	@"SHF_NOTE_NV_CUINFO"
        /*0018*/ 	.short	0x0002
        /*001a*/ 	.short	0x0064
        /*001c*/ 	.short	0x0082
	.zero		2


//--------------------- .nv.info                  --------------------------
	.section	.nv.info,"",@"SHT_CUDA_INFO"
	.align	4


	//----- nvinfo : EIATTR_REGCOUNT
	.align		4
        /*0000*/ 	.byte	0x04, 0x2f
        /*0002*/ 	.short	(.L_1 - .L_0)
	.align		4
.L_0:
        /*0004*/ 	.word	index@(_Z8suma_gpuPfS_S_i)
        /*0008*/ 	.word	0x0000001c


	//----- nvinfo : EIATTR_FRAME_SIZE
	.align		4
.L_1:
        /*000c*/ 	.byte	0x04, 0x11
        /*000e*/ 	.short	(.L_3 - .L_2)
	.align		4
.L_2:
        /*0010*/ 	.word	index@(_Z8suma_gpuPfS_S_i)
        /*0014*/ 	.word	0x00000000


	//----- nvinfo : EIATTR_MIN_STACK_SIZE
	.align		4
.L_3:
        /*0018*/ 	.byte	0x04, 0x12
        /*001a*/ 	.short	(.L_5 - .L_4)
	.align		4
.L_4:
        /*001c*/ 	.word	index@(_Z8suma_gpuPfS_S_i)
        /*0020*/ 	.word	0x00000000
.L_5:


//--------------------- .nv.compat                --------------------------
	.section	.nv.compat,"",@"SHT_CUDA_COMPAT_INFO"
	.align	4
        /*0000*/ 	.byte	0x02, 0x09, 0x00, 0x00, 0x02, 0x02, 0x01, 0x00, 0x02, 0x05, 0x05, 0x00, 0x03, 0x07, 0x01, 0x01
        /*0010*/ 	.byte	0x02, 0x03, 0x00, 0x00, 0x02, 0x06, 0x01, 0x00, 0x04, 0x0b, 0x08, 0x00, 0x09, 0x00, 0x00, 0x00
        /*0020*/ 	.byte	0x00, 0x00, 0x00, 0x00


//--------------------- .nv.info._Z8suma_gpuPfS_S_i --------------------------
	.section	.nv.info._Z8suma_gpuPfS_S_i,"",@"SHT_CUDA_INFO"
	.sectionflags	@""
	.align	4


	//----- nvinfo : EIATTR_CUDA_API_VERSION
	.align		4
        /*0000*/ 	.byte	0x04, 0x37
        /*0002*/ 	.short	(.L_7 - .L_6)
.L_6:
        /*0004*/ 	.word	0x00000082


	//----- nvinfo : EIATTR_KPARAM_INFO
	.align		4
.L_7:
        /*0008*/ 	.byte	0x04, 0x17
        /*000a*/ 	.short	(.L_9 - .L_8)
.L_8:
        /*000c*/ 	.word	0x00000000
        /*0010*/ 	.short	0x0003
        /*0012*/ 	.short	0x0018
        /*0014*/ 	.byte	0x00, 0xf0, 0x11, 0x00


	//----- nvinfo : EIATTR_KPARAM_INFO
	.align		4
.L_9:
        /*0018*/ 	.byte	0x04, 0x17
        /*001a*/ 	.short	(.L_11 - .L_10)
.L_10:
        /*001c*/ 	.word	0x00000000
        /*0020*/ 	.short	0x0002
        /*0022*/ 	.short	0x0010
        /*0024*/ 	.byte	0x00, 0xf5, 0x21, 0x00


	//----- nvinfo : EIATTR_KPARAM_INFO
	.align		4
.L_11:
        /*0028*/ 	.byte	0x04, 0x17
        /*002a*/ 	.short	(.L_13 - .L_12)
.L_12:
        /*002c*/ 	.word	0x00000000
        /*0030*/ 	.short	0x0001
        /*0032*/ 	.short	0x0008
        /*0034*/ 	.byte	0x00, 0xf5, 0x21, 0x00


	//----- nvinfo : EIATTR_KPARAM_INFO
	.align		4
.L_13:
        /*0038*/ 	.byte	0x04, 0x17
        /*003a*/ 	.short	(.L_15 - .L_14)
.L_14:
        /*003c*/ 	.word	0x00000000
        /*0040*/ 	.short	0x0000
        /*0042*/ 	.short	0x0000
        /*0044*/ 	.byte	0x00, 0xf5, 0x21, 0x00


	//----- nvinfo : EIATTR_SPARSE_MMA_MASK
	.align		4
.L_15:
        /*0048*/ 	.byte	0x03, 0x50
        /*004a*/ 	.short	0x0000


	//----- nvinfo : EIATTR_MAXREG_COUNT
	.align		4
        /*004c*/ 	.byte	0x03, 0x1b
        /*004e*/ 	.short	0x00ff


	//----- nvinfo : EIATTR_MERCURY_ISA_VERSION
	.align		4
        /*0050*/ 	.byte	0x03, 0x5f
        /*0052*/ 	.short	0x0101


	//----- nvinfo : EIATTR_VRC_CTA_INIT_COUNT
	.align		4
        /*0054*/ 	.byte	0x02, 0x4a
	.zero		1
	.zero		1


	//----- nvinfo : EIATTR_EXIT_INSTR_OFFSETS
	.align		4
        /*0058*/ 	.byte	0x04, 0x1c
        /*005a*/ 	.short	(.L_17 - .L_16)


	//   ....[0]....
.L_16:
        /*005c*/ 	.word	0x00000050


	//   ....[1]....
        /*0060*/ 	.word	0x000003a0


	//   ....[2]....
        /*0064*/ 	.word	0x00000600


	//----- nvinfo : EIATTR_CRS_STACK_SIZE
	.align		4
.L_17:
        /*0068*/ 	.byte	0x04, 0x1e
        /*006a*/ 	.short	(.L_19 - .L_18)
.L_18:
        /*006c*/ 	.word	0x00000000


	//----- nvinfo : EIATTR_CBANK_PARAM_SIZE
	.align		4
.L_19:
        /*0070*/ 	.byte	0x03, 0x19
        /*0072*/ 	.short	0x001c


	//----- nvinfo : EIATTR_PARAM_CBANK
	.align		4
        /*0074*/ 	.byte	0x04, 0x0a
        /*0076*/ 	.short	(.L_21 - .L_20)
	.align		4
.L_20:
        /*0078*/ 	.word	index@(.nv.constant0._Z8suma_gpuPfS_S_i)
        /*007c*/ 	.short	0x0380
        /*007e*/ 	.short	0x001c


	//----- nvinfo : EIATTR_SW_WAR
	.align		4
.L_21:
        /*0080*/ 	.byte	0x04, 0x36
        /*0082*/ 	.short	(.L_23 - .L_22)
.L_22:
        /*0084*/ 	.word	0x00000008
.L_23:


//--------------------- .nv.callgraph             --------------------------
	.section	.nv.callgraph,"",@"SHT_CUDA_CALLGRAPH"
	.align	4
	.sectionentsize	8
	.align		4
        /*0000*/ 	.word	0x00000000
	.align		4
        /*0004*/ 	.word	0xffffffff
	.align		4
        /*0008*/ 	.word	0x00000000
	.align		4
        /*000c*/ 	.word	0xfffffffe
	.align		4
        /*0010*/ 	.word	0x00000000
	.align		4
        /*0014*/ 	.word	0xfffffffd
	.align		4
        /*0018*/ 	.word	0x00000000
	.align		4
        /*001c*/ 	.word	0xfffffffc


//--------------------- .text._Z8suma_gpuPfS_S_i  --------------------------
	.section	.text._Z8suma_gpuPfS_S_i,"ax",@progbits
	.align	128
        .global         _Z8suma_gpuPfS_S_i
        .type           _Z8suma_gpuPfS_S_i,@function
        .size           _Z8suma_gpuPfS_S_i,(.L_x_5 - _Z8suma_gpuPfS_S_i)
        .other          _Z8suma_gpuPfS_S_i,@"STO_CUDA_ENTRY STV_DEFAULT"
_Z8suma_gpuPfS_S_i:
.text._Z8suma_gpuPfS_S_i:
[----:B------:R-:W-:Y:S01]  /*0000*/  LDC R1, c[0x0][0x37c] ;  /* 0x0000df00ff017b82 */ /* 0x000fe20000000800 */
[----:B------:R-:W0:Y:S01]  /*0010*/  S2R R5, SR_TID.X ;  /* 0x0000000000057919 */ /* 0x000e220000002100 */
[----:B------:R-:W0:Y:S06]  /*0020*/  LDCU UR6, c[0x0][0x398] ;  /* 0x00007300ff0677ac */ /* 0x000e2c0008000800 */
[----:B------:R-:W1:Y:S01]  /*0030*/  LDC R0, c[0x0][0x360] ;  /* 0x0000d800ff007b82 */ /* 0x000e620000000800 */
[----:B0-----:R-:W-:-:S13]  /*0040*/  ISETP.GE.AND P0, PT, R5, UR6, PT ;  /* 0x0000000605007c0c */ /* 0x001fda000bf06270 */
[----:B------:R-:W-:Y:S05]  /*0050*/  @P0 EXIT ;  /* 0x000000000000094d */ /* 0x000fea0003800000 */
[----:B-1----:R-:W0:Y:S01]  /*0060*/  I2F.U32.RP R8, R0 ;  /* 0x0000000000087306 */ /* 0x002e220000209000 */
[----:B------:R-:W-:Y:S01]  /*0070*/  IADD3 R4, PT, PT, R5, R0, RZ ;  /* 0x0000000005047210 */ /* 0x000fe20007ffe0ff */
[----:B------:R-:W1:Y:S01]  /*0080*/  LDCU.64 UR4, c[0x0][0x358] ;  /* 0x00006b00ff0477ac */ /* 0x000e620008000a00 */
[----:B------:R-:W-:Y:S01]  /*0090*/  ISETP.NE.U32.AND P2, PT, R0, RZ, PT ;  /* 0x000000ff0000720c */ /* 0x000fe20003f45070 */
[----:B------:R-:W-:Y:S01]  /*00a0*/  BSSY.RECONVERGENT B0, `(.L_x_0) ;  /* 0x000002f000007945 */ /* 0x000fe20003800200 */
[C---:B------:R-:W-:Y:S01]  /*00b0*/  ISETP.GE.U32.AND P0, PT, R4.reuse, UR6, PT ;  /* 0x0000000604007c0c */ /* 0x040fe2000bf06070 */
[----:B------:R-:W2:Y:S01]  /*00c0*/  LDCU.64 UR12, c[0x0][0x390] ;  /* 0x00007200ff0c77ac */ /* 0x000ea20008000a00 */
[----:B------:R-:W-:Y:S02]  /*00d0*/  VIMNMX.U32 R7, PT, PT, R4, UR6, !PT ;  /* 0x0000000604077c48 */ /* 0x000fe4000ffe0000 */
[----:B------:R-:W-:Y:S01]  /*00e0*/  SEL R6, RZ, 0x1, P0 ;  /* 0x00000001ff067807 */ /* 0x000fe20000000000 */
[----:B------:R-:W3:Y:S03]  /*00f0*/  LDCU.128 UR8, c[0x0][0x380] ;  /* 0x00007000ff0877ac */ /* 0x000ee60008000c00 */
[----:B------:R-:W-:Y:S01]  /*0100*/  IADD3 R7, PT, PT, R7, -R4, -R6 ;  /* 0x8000000407077210 */ /* 0x000fe20007ffe806 */
[----:B0-----:R-:W0:Y:S02]  /*0110*/  MUFU.RCP R8, R8 ;  /* 0x0000000800087308 */ /* 0x001e240000001000 */
[----:B0-----:R-:W-:-:S06]  /*0120*/  IADD3 R2, PT, PT, R8, 0xffffffe, RZ ;  /* 0x0ffffffe08027810 */ /* 0x001fcc0007ffe0ff */
[----:B------:R0:W4:Y:S02]  /*0130*/  F2I.FTZ.U32.TRUNC.NTZ R3, R2 ;  /* 0x0000000200037305 */ /* 0x000124000021f000 */
[----:B0-----:R-:W-:Y:S02]  /*0140*/  IMAD.MOV.U32 R2, RZ, RZ, RZ ;  /* 0x000000ffff027224 */ /* 0x001fe400078e00ff */
[----:B----4-:R-:W-:-:S04]  /*0150*/  IMAD.MOV R9, RZ, RZ, -R3 ;  /* 0x000000ffff097224 */ /* 0x010fc800078e0a03 */
[----:B------:R-:W-:-:S04]  /*0160*/  IMAD R9, R9, R0, RZ ;  /* 0x0000000009097224 */ /* 0x000fc800078e02ff */
[----:B------:R-:W-:-:S06]  /*0170*/  IMAD.HI.U32 R8, R3, R9, R2 ;  /* 0x0000000903087227 */ /* 0x000fcc00078e0002 */
[----:B------:R-:W-:-:S05]  /*0180*/  IMAD.HI.U32 R3, R8, R7, RZ ;  /* 0x0000000708037227 */ /* 0x000fca00078e00ff */
[----:B------:R-:W-:-:S05]  /*0190*/  IADD3 R2, PT, PT, -R3, RZ, RZ ;  /* 0x000000ff03027210 */ /* 0x000fca0007ffe1ff */
[----:B------:R-:W-:-:S05]  /*01a0*/  IMAD R7, R0, R2, R7 ;  /* 0x0000000200077224 */ /* 0x000fca00078e0207 */
[----:B------:R-:W-:-:S13]  /*01b0*/  ISETP.GE.U32.AND P0, PT, R7, R0, PT ;  /* 0x000000000700720c */ /* 0x000fda0003f06070 */
[----:B------:R-:W-:Y:S01]  /*01c0*/  @P0 IMAD.IADD R7, R7, 0x1, -R0 ;  /* 0x0000000107070824 */ /* 0x000fe200078e0a00 */
[----:B------:R-:W-:-:S04]  /*01d0*/  @P0 IADD3 R3, PT, PT, R3, 0x1, RZ ;  /* 0x0000000103030810 */ /* 0x000fc80007ffe0ff */
[----:B------:R-:W-:-:S13]  /*01e0*/  ISETP.GE.U32.AND P1, PT, R7, R0, PT ;  /* 0x000000000700720c */ /* 0x000fda0003f26070 */
[----:B------:R-:W-:Y:S01]  /*01f0*/  @P1 VIADD R3, R3, 0x1 ;  /* 0x0000000103031836 */ /* 0x000fe20000000000 */
[----:B------:R-:W-:-:S04]  /*0200*/  @!P2 LOP3.LUT R3, RZ, R0, RZ, 0x33, !PT ;  /* 0x00000000ff03a212 */ /* 0x000fc800078e33ff */
[----:B------:R-:W-:-:S04]  /*0210*/  IADD3 R2, PT, PT, R6, R3, RZ ;  /* 0x0000000306027210 */ /* 0x000fc80007ffe0ff */
[C---:B------:R-:W-:Y:S02]  /*0220*/  LOP3.LUT R3, R2.reuse, 0x3, RZ, 0xc0, !PT ;  /* 0x0000000302037812 */ /* 0x040fe400078ec0ff */
[----:B------:R-:W-:Y:S02]  /*0230*/  ISETP.GE.U32.AND P0, PT, R2, 0x3, PT ;  /* 0x000000030200780c */ /* 0x000fe40003f06070 */
[----:B------:R-:W-:-:S13]  /*0240*/  ISETP.NE.AND P1, PT, R3, 0x3, PT ;  /* 0x000000030300780c */ /* 0x000fda0003f25270 */
[----:B-123--:R-:W-:Y:S05]  /*0250*/  @!P1 BRA `(.L_x_1) ;  /* 0x00000000004c9947 */ /* 0x00efea0003800000 */
[----:B------:R-:W-:-:S04]  /*0260*/  IADD3 R2, PT, PT, R2, 0x1, RZ ;  /* 0x0000000102027810 */ /* 0x000fc80007ffe0ff */
[----:B------:R-:W-:Y:S01]  /*0270*/  LOP3.LUT R4, R2, 0x3, RZ, 0xc0, !PT ;  /* 0x0000000302047812 */ /* 0x000fe200078ec0ff */
[----:B------:R-:W-:-:S04]  /*0280*/  IMAD.WIDE.U32 R2, R5, 0x4, RZ ;  /* 0x0000000405027825 */ /* 0x000fc800078e00ff */
[----:B------:R-:W-:Y:S02]  /*0290*/  IMAD R5, R4, R0, R5 ;  /* 0x0000000004057224 */ /* 0x000fe400078e0205 */
[----:B------:R-:W-:-:S07]  /*02a0*/  IMAD.MOV R4, RZ, RZ, -R4 ;  /* 0x000000ffff047224 */ /* 0x000fce00078e0a04 */
.L_x_2:
[C---:B------:R-:W-:Y:S02]  /*02b0*/  IADD3 R8, P2, PT, R2.reuse, UR10, RZ ;  /* 0x0000000a02087c10 */ /* 0x040fe4000ff5e0ff */
[----:B------:R-:W-:Y:S02]  /*02c0*/  IADD3 R6, P1, PT, R2, UR8, RZ ;  /* 0x0000000802067c10 */ /* 0x000fe4000ff3e0ff */
[C---:B------:R-:W-:Y:S02]  /*02d0*/  IADD3.X R9, PT, PT, R3.reuse, UR11, RZ, P2, !PT ;  /* 0x0000000b03097c10 */ /* 0x040fe400097fe4ff */
[----:B------:R-:W-:-:S04]  /*02e0*/  IADD3.X R7, PT, PT, R3, UR9, RZ, P1, !PT ;  /* 0x0000000903077c10 */ /* 0x000fc80008ffe4ff */
[----:B------:R-:W2:Y:S04]  /*02f0*/  LDG.E R9, desc[UR4][R8.64] ;  /* 0x0000000408097981 */ /* 0x000ea8000c1e1900 */
[----:B------:R-:W2:Y:S01]  /*0300*/  LDG.E R6, desc[UR4][R6.64] ;  /* 0x0000000406067981 */ /* 0x000ea2000c1e1900 */
[----:B0-----:R-:W-:-:S04]  /*0310*/  IADD3 R10, P1, PT, R2, UR12, RZ ;  /* 0x0000000c020a7c10 */ /* 0x001fc8000ff3e0ff */
[----:B------:R-:W-:Y:S02]  /*0320*/  IADD3.X R11, PT, PT, R3, UR13, RZ, P1, !PT ;  /* 0x0000000d030b7c10 */ /* 0x000fe40008ffe4ff */
[----:B------:R-:W-:-:S04]  /*0330*/  IADD3 R4, PT, PT, R4, 0x1, RZ ;  /* 0x0000000104047810 */ /* 0x000fc80007ffe0ff */
[----:B------:R-:W-:Y:S01]  /*0340*/  ISETP.NE.AND P1, PT, R4, RZ, PT ;  /* 0x000000ff0400720c */ /* 0x000fe20003f25270 */
[----:B------:R-:W-:-:S04]  /*0350*/  IMAD.WIDE.U32 R2, R0, 0x4, R2 ;  /* 0x0000000400027825 */ /* 0x000fc800078e0002 */
[----:B--2---:R-:W-:-:S05]  /*0360*/  FADD R13, R6, R9 ;  /* 0x00000009060d7221 */ /* 0x004fca0000000000 */
[----:B------:R0:W-:Y:S03]  /*0370*/  STG.E desc[UR4][R10.64], R13 ;  /* 0x0000000d0a007986 */ /* 0x0001e6000c101904 */
[----:B------:R-:W-:Y:S05]  /*0380*/  @P1 BRA `(.L_x_2) ;  /* 0xfffffffc00c81947 */ /* 0x000fea000383ffff */
.L_x_1:
[----:B------:R-:W-:Y:S05]  /*0390*/  BSYNC.RECONVERGENT B0 ;  /* 0x0000000000007941 */ /* 0x000fea0003800200 */
.L_x_0:
[----:B------:R-:W-:Y:S05]  /*03a0*/  @!P0 EXIT ;  /* 0x000000000000894d */ /* 0x000fea0003800000 */
.L_x_3:
[----:B------:R-:W0:Y:S08]  /*03b0*/  LDC.64 R6, c[0x0][0x380] ;  /* 0x0000e000ff067b82 */ /* 0x000e300000000a00 */
[----:B------:R-:W1:Y:S08]  /*03c0*/  LDC.64 R2, c[0x0][0x388] ;  /* 0x0000e200ff027b82 */ /* 0x000e700000000a00 */
[----:B--2---:R-:W2:Y:S01]  /*03d0*/  LDC.64 R8, c[0x0][0x390] ;  /* 0x0000e400ff087b82 */ /* 0x004ea20000000a00 */
[----:B0-----:R-:W-:-:S06]  /*03e0*/  IMAD.WIDE.U32 R10, R5, 0x4, R6 ;  /* 0x00000004050a7825 */ /* 0x001fcc00078e0006 */
[----:B------:R-:W3:Y:S01]  /*03f0*/  LDG.E R10, desc[UR4][R10.64] ;  /* 0x000000040a0a7981 */ /* 0x000ee2000c1e1900 */
[----:B-1----:R-:W-:-:S06]  /*0400*/  IMAD.WIDE.U32 R12, R5, 0x4, R2 ;  /* 0x00000004050c7825 */ /* 0x002fcc00078e0002 */
[----:B------:R-:W3:Y:S01]  /*0410*/  LDG.E R13, desc[UR4][R12.64] ;  /* 0x000000040c0d7981 */ /* 0x000ee2000c1e1900 */
[----:B------:R-:W-:Y:S01]  /*0420*/  IADD3 R19, PT, PT, R0, R5, RZ ;  /* 0x0000000500137210 */ /* 0x000fe20007ffe0ff */
[----:B--2---:R-:W-:-:S04]  /*0430*/  IMAD.WIDE.U32 R4, R5, 0x4, R8 ;  /* 0x0000000405047825 */ /* 0x004fc800078e0008 */
[----:B------:R-:W-:-:S04]  /*0440*/  IMAD.WIDE.U32 R14, R19, 0x4, R6 ;  /* 0x00000004130e7825 */ /* 0x000fc800078e0006 */
[----:B------:R-:W-:-:S04]  /*0450*/  IMAD.WIDE.U32 R16, R19, 0x4, R2 ;  /* 0x0000000413107825 */ /* 0x000fc800078e0002 */
[----:B---3--:R-:W-:-:S05]  /*0460*/  FADD R21, R10, R13 ;  /* 0x0000000d0a157221 */ /* 0x008fca0000000000 */
[----:B------:R0:W-:Y:S04]  /*0470*/  STG.E desc[UR4][R4.64], R21 ;  /* 0x0000001504007986 */ /* 0x0001e8000c101904 */
[----:B------:R-:W2:Y:S04]  /*0480*/  LDG.E R14, desc[UR4][R14.64] ;  /* 0x000000040e0e7981 */ /* 0x000ea8000c1e1900 */
[----:B------:R-:W2:Y:S01]  /*0490*/  LDG.E R17, desc[UR4][R16.64] ;  /* 0x0000000410117981 */ /* 0x000ea2000c1e1900 */
[C---:B------:R-:W-:Y:S02]  /*04a0*/  IMAD.IADD R25, R19.reuse, 0x1, R0 ;  /* 0x0000000113197824 */ /* 0x040fe400078e0200 */
[----:B------:R-:W-:-:S04]  /*04b0*/  IMAD.WIDE.U32 R10, R19, 0x4, R8 ;  /* 0x00000004130a7825 */ /* 0x000fc800078e0008 */
[----:B------:R-:W-:-:S04]  /*04c0*/  IMAD.WIDE.U32 R12, R25, 0x4, R6 ;  /* 0x00000004190c7825 */ /* 0x000fc800078e0006 */
[----:B------:R-:W-:-:S04]  /*04d0*/  IMAD.WIDE.U32 R18, R25, 0x4, R2 ;  /* 0x0000000419127825 */ /* 0x000fc800078e0002 */
[----:B--2---:R-:W-:-:S05]  /*04e0*/  FADD R23, R14, R17 ;  /* 0x000000110e177221 */ /* 0x004fca0000000000 */
[----:B------:R1:W-:Y:S04]  /*04f0*/  STG.E desc[UR4][R10.64], R23 ;  /* 0x000000170a007986 */ /* 0x0003e8000c101904 */
[----:B------:R-:W2:Y:S04]  /*0500*/  LDG.E R12, desc[UR4][R12.64] ;  /* 0x000000040c0c7981 */ /* 0x000ea8000c1e1900 */
[----:B------:R-:W2:Y:S01]  /*0510*/  LDG.E R19, desc[UR4][R18.64] ;  /* 0x0000000412137981 */ /* 0x000ea2000c1e1900 */
[C---:B0-----:R-:W-:Y:S01]  /*0520*/  IADD3 R5, PT, PT, R25.reuse, R0, RZ ;  /* 0x0000000019057210 */ /* 0x041fe20007ffe0ff */
[----:B------:R-:W-:-:S04]  /*0530*/  IMAD.WIDE.U32 R14, R25, 0x4, R8 ;  /* 0x00000004190e7825 */ /* 0x000fc800078e0008 */
[----:B------:R-:W-:-:S04]  /*0540*/  IMAD.WIDE.U32 R6, R5, 0x4, R6 ;  /* 0x0000000405067825 */ /* 0x000fc800078e0006 */
[----:B------:R-:W-:-:S04]  /*0550*/  IMAD.WIDE.U32 R2, R5, 0x4, R2 ;  /* 0x0000000405027825 */ /* 0x000fc800078e0002 */
[----:B--2---:R-:W-:-:S05]  /*0560*/  FADD R17, R12, R19 ;  /* 0x000000130c117221 */ /* 0x004fca0000000000 */
[----:B------:R2:W-:Y:S04]  /*0570*/  STG.E desc[UR4][R14.64], R17 ;  /* 0x000000110e007986 */ /* 0x0005e8000c101904 */
[----:B------:R-:W1:Y:S04]  /*0580*/  LDG.E R6, desc[UR4][R6.64] ;  /* 0x0000000406067981 */ /* 0x000e68000c1e1900 */
[----:B------:R-:W1:Y:S01]  /*0590*/  LDG.E R3, desc[UR4][R2.64] ;  /* 0x0000000402037981 */ /* 0x000e62000c1e1900 */
[C---:B------:R-:W-:Y:S01]  /*05a0*/  IMAD.WIDE.U32 R8, R5.reuse, 0x4, R8 ;  /* 0x0000000405087825 */ /* 0x040fe200078e0008 */
[----:B------:R-:W-:-:S04]  /*05b0*/  IADD3 R5, PT, PT, R5, R0, RZ ;  /* 0x0000000005057210 */ /* 0x000fc80007ffe0ff */
[----:B------:R-:W-:Y:S01]  /*05c0*/  ISETP.GE.AND P0, PT, R5, UR6, PT ;  /* 0x0000000605007c0c */ /* 0x000fe2000bf06270 */
[----:B-1----:R-:W-:-:S05]  /*05d0*/  FADD R11, R6, R3 ;  /* 0x00000003060b7221 */ /* 0x002fca0000000000 */
[----:B------:R2:W-:Y:S07]  /*05e0*/  STG.E desc[UR4][R8.64], R11 ;  /* 0x0000000b08007986 */ /* 0x0005ee000c101904 */
[----:B------:R-:W-:Y:S05]  /*05f0*/  @!P0 BRA `(.L_x_3) ;  /* 0xfffffffc006c8947 */ /* 0x000fea000383ffff */
[----:B------:R-:W-:Y:S05]  /*0600*/  EXIT ;  /* 0x000000000000794d */ /* 0x000fea0003800000 */
.L_x_4:
[----:B------:R-:W-:-:S00]  /*0610*/  BRA `(.L_x_4) ;  /* 0xfffffffc00fc7947 */ /* 0x000fc0000383ffff */
[----:B------:R-:W-:-:S00]  /*0620*/  NOP ;  /* 0x0000000000007918 */ /* 0x000fc00000000000 */
        /* <DEDUP_REMOVED lines=13> */
.L_x_5:


//--------------------- .nv.shared.reserved.0     --------------------------
	.section	.nv.shared.reserved.0,"aw",@nobits
	.weak		__nv_reservedSMEM_offset_0_alias
	.size		__nv_reservedSMEM_offset_0_alias, 0, 64
	.other		__nv_reservedSMEM_offset_0_alias,@"STO_CUDA_RESERVED_SHARED STV_DEFAULT"
__nv_reservedSMEM_offset_0_alias:
	.zero		0
	.zero		64


//--------------------- .nv.constant0._Z8suma_gpuPfS_S_i --------------------------
	.section	.nv.constant0._Z8suma_gpuPfS_S_i,"a",@progbits
	.sectionflags	@""
	.align	4
.nv.constant0._Z8suma_gpuPfS_S_i:
	.zero		924


//--------------------- SYMBOLS --------------------------

	.type		.nv.reservedSmem.offset0,@object
	.size		.nv.reservedSmem.offset0,0x4
